	.headerflags	@"EF_CUDA_TEXMODE_UNIFIED EF_CUDA_64BIT_ADDRESS EF_CUDA_ACCELERATORS EF_CUDA_SM90 EF_CUDA_VIRTUAL_SM(EF_CUDA_SM90)"
	.elftype	@"ET_EXEC"


//--------------------- .nv.info                  --------------------------
	.section	.nv.info,"",@"SHT_CUDA_INFO"
	.align	4


	//----- nvinfo : EIATTR_REGCOUNT
	.align		4
        /*0000*/ 	.byte	0x04, 0x2f
        /*0002*/ 	.short	(.L_3 - .L_2)
	.align		4
.L_2:
        /*0004*/ 	.word	index@(triton_poi_fused__native_batch_norm_legit_no_training_add_native_batch_norm_backward_relu_33)
        /*0008*/ 	.word	0x00000022


	//----- nvinfo : EIATTR_MIN_STACK_SIZE
	.align		4
.L_3:
        /*000c*/ 	.byte	0x04, 0x12
        /*000e*/ 	.short	(.L_5 - .L_4)
	.align		4
.L_4:
        /*0010*/ 	.word	index@(triton_poi_fused__native_batch_norm_legit_no_training_add_native_batch_norm_backward_relu_33)
        /*0014*/ 	.word	0x00000000


	//----- nvinfo : EIATTR_FRAME_SIZE
	.align		4
.L_5:
        /*0018*/ 	.byte	0x04, 0x11
        /*001a*/ 	.short	(.L_7 - .L_6)
	.align		4
.L_6:
        /*001c*/ 	.word	index@(triton_poi_fused__native_batch_norm_legit_no_training_add_native_batch_norm_backward_relu_33)
        /*0020*/ 	.word	0x00000000


	//----- nvinfo : EIATTR_MIN_STACK_SIZE
	.align		4
.L_7:
        /*0024*/ 	.byte	0x04, 0x12
        /*0026*/ 	.short	(.L_9 - .L_8)
	.align		4
.L_8:
        /*0028*/ 	.word	index@(triton_poi_fused__native_batch_norm_legit_no_training_add_native_batch_norm_backward_relu_33)
        /*002c*/ 	.word	0x00000000
.L_9:


//--------------------- .nv.info.triton_poi_fused__native_batch_norm_legit_no_training_add_native_batch_norm_backward_relu_33 --------------------------
	.section	.nv.info.triton_poi_fused__native_batch_norm_legit_no_training_add_native_batch_norm_backward_relu_33,"",@"SHT_CUDA_INFO"
	.sectionflags	@""
	.align	4


	//----- nvinfo : EIATTR_CUDA_API_VERSION
	.align		4
        /*0000*/ 	.byte	0x04, 0x37
        /*0002*/ 	.short	(.L_11 - .L_10)
.L_10:
        /*0004*/ 	.word	0x0000007c


	//----- nvinfo : EIATTR_KPARAM_INFO
	.align		4
.L_11:
        /*0008*/ 	.byte	0x04, 0x17
        /*000a*/ 	.short	(.L_13 - .L_12)
.L_12:
        /*000c*/ 	.word	0x00000000
        /*0010*/ 	.short	0x000b
        /*0012*/ 	.short	0x0058
        /*0014*/ 	.byte	0x00, 0xf0, 0x11, 0x00


	//----- nvinfo : EIATTR_KPARAM_INFO
	.align		4
.L_13:
        /*0018*/ 	.byte	0x04, 0x17
        /*001a*/ 	.short	(.L_15 - .L_14)
.L_14:
        /*001c*/ 	.word	0x00000000
        /*0020*/ 	.short	0x000a
        /*0022*/ 	.short	0x0050
        /*0024*/ 	.byte	0x00, 0xf4, 0x21, 0x00


	//----- nvinfo : EIATTR_KPARAM_INFO
	.align		4
.L_15:
        /*0028*/ 	.byte	0x04, 0x17
        /*002a*/ 	.short	(.L_17 - .L_16)
.L_16:
        /*002c*/ 	.word	0x00000000
        /*0030*/ 	.short	0x0009
        /*0032*/ 	.short	0x0048
        /*0034*/ 	.byte	0x00, 0xf4, 0x21, 0x00


	//----- nvinfo : EIATTR_KPARAM_INFO
	.align		4
.L_17:
        /*0038*/ 	.byte	0x04, 0x17
        /*003a*/ 	.short	(.L_19 - .L_18)
.L_18:
        /*003c*/ 	.word	0x00000000
        /*0040*/ 	.short	0x0008
        /*0042*/ 	.short	0x0040
        /*0044*/ 	.byte	0x00, 0xf4, 0x21, 0x00


	//----- nvinfo : EIATTR_KPARAM_INFO
	.align		4
.L_19:
        /*0048*/ 	.byte	0x04, 0x17
        /*004a*/ 	.short	(.L_21 - .L_20)
.L_20:
        /*004c*/ 	.word	0x00000000
        /*0050*/ 	.short	0x0007
        /*0052*/ 	.short	0x0038
        /*0054*/ 	.byte	0x00, 0xf4, 0x21, 0x00


	//----- nvinfo : EIATTR_KPARAM_INFO
	.align		4
.L_21:
        /*0058*/ 	.byte	0x04, 0x17
        /*005a*/ 	.short	(.L_23 - .L_22)
.L_22:
        /*005c*/ 	.word	0x00000000
        /*0060*/ 	.short	0x0006
        /*0062*/ 	.short	0x0030
        /*0064*/ 	.byte	0x00, 0xf4, 0x21, 0x00


	//----- nvinfo : EIATTR_KPARAM_INFO
	.align		4
.L_23:
        /*0068*/ 	.byte	0x04, 0x17
        /*006a*/ 	.short	(.L_25 - .L_24)
.L_24:
        /*006c*/ 	.word	0x00000000
        /*0070*/ 	.short	0x0005
        /*0072*/ 	.short	0x0028
        /*0074*/ 	.byte	0x00, 0xf4, 0x21, 0x00


	//----- nvinfo : EIATTR_KPARAM_INFO
	.align		4
.L_25:
        /*0078*/ 	.byte	0x04, 0x17
        /*007a*/ 	.short	(.L_27 - .L_26)
.L_26:
        /*007c*/ 	.word	0x00000000
        /*0080*/ 	.short	0x0004
        /*0082*/ 	.short	0x0020
        /*0084*/ 	.byte	0x00, 0xf4, 0x21, 0x00


	//----- nvinfo : EIATTR_KPARAM_INFO
	.align		4
.L_27:
        /*0088*/ 	.byte	0x04, 0x17
        /*008a*/ 	.short	(.L_29 - .L_28)
.L_28:
        /*008c*/ 	.word	0x00000000
        /*0090*/ 	.short	0x0003
        /*0092*/ 	.short	0x0018
        /*0094*/ 	.byte	0x00, 0xf4, 0x21, 0x00


	//----- nvinfo : EIATTR_KPARAM_INFO
	.align		4
.L_29:
        /*0098*/ 	.byte	0x04, 0x17
        /*009a*/ 	.short	(.L_31 - .L_30)
.L_30:
        /*009c*/ 	.word	0x00000000
        /*00a0*/ 	.short	0x0002
        /*00a2*/ 	.short	0x0010
        /*00a4*/ 	.byte	0x00, 0xf4, 0x21, 0x00


	//----- nvinfo : EIATTR_KPARAM_INFO
	.align		4
.L_31:
        /*00a8*/ 	.byte	0x04, 0x17
        /*00aa*/ 	.short	(.L_33 - .L_32)
.L_32:
        /*00ac*/ 	.word	0x00000000
        /*00b0*/ 	.short	0x0001
        /*00b2*/ 	.short	0x0008
        /*00b4*/ 	.byte	0x00, 0xf4, 0x21, 0x00


	//----- nvinfo : EIATTR_KPARAM_INFO
	.align		4
.L_33:
        /*00b8*/ 	.byte	0x04, 0x17
        /*00ba*/ 	.short	(.L_35 - .L_34)
.L_34:
        /*00bc*/ 	.word	0x00000000
        /*00c0*/ 	.short	0x0000
        /*00c2*/ 	.short	0x0000
        /*00c4*/ 	.byte	0x00, 0xf4, 0x21, 0x00


	//----- nvinfo : EIATTR_SPARSE_MMA_MASK
	.align		4
.L_35:
        /*00c8*/ 	.byte	0x03, 0x50
        /*00ca*/ 	.short	0x0000


	//----- nvinfo : EIATTR_MAXREG_COUNT
	.align		4
        /*00cc*/ 	.byte	0x03, 0x1b
        /*00ce*/ 	.short	0x00ff


	//----- nvinfo : EIATTR_EXIT_INSTR_OFFSETS
	.align		4
        /*00d0*/ 	.byte	0x04, 0x1c
        /*00d2*/ 	.short	(.L_37 - .L_36)


	//   ....[0]....
.L_36:
        /*00d4*/ 	.word	0x00000a50


	//----- nvinfo : EIATTR_REQNTID
	.align		4
.L_37:
        /*00d8*/ 	.byte	0x04, 0x10
        /*00da*/ 	.short	(.L_39 - .L_38)
.L_38:
        /*00dc*/ 	.word	0x00000080
        /*00e0*/ 	.word	0x00000001
        /*00e4*/ 	.word	0x00000001


	//----- nvinfo : EIATTR_CBANK_PARAM_SIZE
	.align		4
.L_39:
        /*00e8*/ 	.byte	0x03, 0x19
        /*00ea*/ 	.short	0x005c


	//----- nvinfo : EIATTR_PARAM_CBANK
	.align		4
        /*00ec*/ 	.byte	0x04, 0x0a
        /*00ee*/ 	.short	(.L_41 - .L_40)
	.align		4
.L_40:
        /*00f0*/ 	.word	index@(.nv.constant0.triton_poi_fused__native_batch_norm_legit_no_training_add_native_batch_norm_backward_relu_33)
        /*00f4*/ 	.short	0x0210
        /*00f6*/ 	.short	0x005c


	//----- nvinfo : EIATTR_SW_WAR
	.align		4
.L_41:
        /*00f8*/ 	.byte	0x04, 0x36
        /*00fa*/ 	.short	(.L_43 - .L_42)
.L_42:
        /*00fc*/ 	.word	0x00000008
.L_43:


//--------------------- .nv.callgraph             --------------------------
	.section	.nv.callgraph,"",@"SHT_CUDA_CALLGRAPH"
	.align	4
	.sectionentsize	8
	.align		4
        /*0000*/ 	.word	0x00000000
	.align		4
        /*0004*/ 	.word	0xffffffff
	.align		4
        /*0008*/ 	.word	0x00000000
	.align		4
        /*000c*/ 	.word	0xfffffffe
	.align		4
        /*0010*/ 	.word	0x00000000
	.align		4
        /*0014*/ 	.word	0xfffffffd
	.align		4
        /*0018*/ 	.word	0x00000000
	.align		4
        /*001c*/ 	.word	0xfffffffc


//--------------------- .nv.constant4             --------------------------
	.section	.nv.constant4,"a",@progbits
	.align	8
	.align		8
.nv.constant4:
        /*0000*/ 	.dword	_$_str
	.align		8
        /*0008*/ 	.dword	_$_str_$_2


//--------------------- .text.triton_poi_fused__native_batch_norm_legit_no_training_add_native_batch_norm_backward_relu_33 --------------------------
	.section	.text.triton_poi_fused__native_batch_norm_legit_no_training_add_native_batch_norm_backward_relu_33,"ax",@progbits
	.align	128
        .global         triton_poi_fused__native_batch_norm_legit_no_training_add_native_batch_norm_backward_relu_33
        .type           triton_poi_fused__native_batch_norm_legit_no_training_add_native_batch_norm_backward_relu_33,@function
        .size           triton_poi_fused__native_batch_norm_legit_no_training_add_native_batch_norm_backward_relu_33,(.L_x_1 - triton_poi_fused__native_batch_norm_legit_no_training_add_native_batch_norm_backward_relu_33)
        .other          triton_poi_fused__native_batch_norm_legit_no_training_add_native_batch_norm_backward_relu_33,@"STO_CUDA_ENTRY STV_DEFAULT"
triton_poi_fused__native_batch_norm_legit_no_training_add_native_batch_norm_backward_relu_33:
.text.triton_poi_fused__native_batch_norm_legit_no_training_add_native_batch_norm_backward_relu_33:
[----:B------:R-:W-:Y:S01]  /*0000*/  LDC R1, c[0x0][0x28] ;  /* 0x00000a00ff017b82 */ /* 0x000fe20000000800 */
[----:B------:R-:W1:Y:S07]  /*0010*/  S2R R0, SR_TID.X ;  /* 0x0000000000007919 */ /* 0x000e6e0000002100 */
[----:B------:R-:W2:Y:S01]  /*0020*/  LDC.64 R4, c[0x0][0x240] ;  /* 0x00009000ff047b82 */ /* 0x000ea20000000a00 */
[----:B------:R-:W-:Y:S01]  /*0030*/  ULDC.64 UR4, c[0x0][0x208] ;  /* 0x0000820000047ab9 */ /* 0x000fe20000000a00 */
[----:B------:R-:W3:Y:S01]  /*0040*/  S2R R3, SR_CTAID.X ;  /* 0x0000000000037919 */ /* 0x000ee20000002500 */
[----:B------:R-:W-:-:S05]  /*0050*/  HFMA2.MMA R23, -RZ, RZ, 1.625, 0 ;  /* 0x3e800000ff177435 */ /* 0x000fca00000001ff */
[----:B------:R-:W4:Y:S08]  /*0060*/  LDC.64 R8, c[0x0][0x228] ;  /* 0x00008a00ff087b82 */ /* 0x000f300000000a00 */
[----:B------:R-:W5:Y:S08]  /*0070*/  LDC.64 R20, c[0x0][0x230] ;  /* 0x00008c00ff147b82 */ /* 0x000f700000000a00 */
[----:B------:R-:W5:Y:S01]  /*0080*/  LDC.64 R28, c[0x0][0x220] ;  /* 0x00008800ff1c7b82 */ /* 0x000f620000000a00 */
[----:B-1----:R-:W-:-:S02]  /*0090*/  SHF.L.U32 R0, R0, 0x2, RZ ;  /* 0x0000000200007819 */ /* 0x002fc400000006ff */
[----:B---3--:R-:W-:Y:S02]  /*00a0*/  SHF.R.S32.HI R2, RZ, 0x15, R3 ;  /* 0x00000015ff027819 */ /* 0x008fe40000011403 */
[----:B------:R-:W-:Y:S02]  /*00b0*/  LOP3.LUT R0, R0, 0x1fc, RZ, 0xc0, !PT ;  /* 0x000001fc00007812 */ /* 0x000fe400078ec0ff */
[----:B------:R-:W-:Y:S02]  /*00c0*/  SGXT R2, R2, 0x1 ;  /* 0x000000010202781a */ /* 0x000fe40000000200 */
[----:B------:R-:W-:-:S04]  /*00d0*/  LEA R3, R3, R0, 0xa ;  /* 0x0000000003037211 */ /* 0x000fc800078e50ff */
[----:B------:R-:W-:-:S04]  /*00e0*/  LEA.HI R2, R2, R3, RZ, 0x7 ;  /* 0x0000000302027211 */ /* 0x000fc800078f38ff */
[----:B------:R-:W-:-:S04]  /*00f0*/  LOP3.LUT R2, R2, 0xffffff80, RZ, 0xc0, !PT ;  /* 0xffffff8002027812 */ /* 0x000fc800078ec0ff */
[----:B------:R-:W-:-:S05]  /*0100*/  IADD3 R26, R3, -R2, RZ ;  /* 0x80000002031a7210 */ /* 0x000fca0007ffe0ff */
[----:B--2---:R-:W-:-:S06]  /*0110*/  IMAD.WIDE R4, R26, 0x4, R4 ;  /* 0x000000041a047825 */ /* 0x004fcc00078e0204 */
[----:B------:R-:W2:Y:S01]  /*0120*/  LDG.E.EL.128 R4, desc[UR4][R4.64] ;  /* 0x0000000404047981 */ /* 0x000ea2000c2e1d00 */
[----:B----4-:R-:W-:-:S04]  /*0130*/  IMAD.WIDE R8, R3, 0x4, R8 ;  /* 0x0000000403087825 */ /* 0x010fc800078e0208 */
[C---:B-----5:R-:W-:Y:S01]  /*0140*/  IMAD.WIDE R20, R3.reuse, 0x4, R20 ;  /* 0x0000000403147825 */ /* 0x060fe200078e0214 */
[----:B------:R-:W3:Y:S04]  /*0150*/  LDG.E.128 R16, desc[UR4][R8.64] ;  /* 0x0000000408107981 */ /* 0x000ee8000c1e1d00 */
[----:B------:R-:W3:Y:S01]  /*0160*/  LDG.E.128 R12, desc[UR4][R20.64] ;  /* 0x00000004140c7981 */ /* 0x000ee2000c1e1d00 */
[----:B0-----:R-:W-:-:S04]  /*0170*/  IMAD.WIDE R28, R3, 0x4, R28 ;  /* 0x00000004031c7825 */ /* 0x001fc800078e021c */
[----:B--2---:R-:W-:Y:S01]  /*0180*/  FADD R0, R4, 9.9999997473787516356e-06 ;  /* 0x3727c5ac04007421 */ /* 0x004fe20000000000 */
[----:B------:R-:W-:Y:S01]  /*0190*/  FADD R7, R7, 9.9999997473787516356e-06 ;  /* 0x3727c5ac07077421 */ /* 0x000fe20000000000 */
[----:B------:R-:W-:Y:S01]  /*01a0*/  FADD R6, R6, 9.9999997473787516356e-06 ;  /* 0x3727c5ac06067421 */ /* 0x000fe20000000000 */
[----:B------:R-:W-:Y:S01]  /*01b0*/  FADD R2, R5, 9.9999997473787516356e-06 ;  /* 0x3727c5ac05027421 */ /* 0x000fe20000000000 */
[----:B------:R-:W0:Y:S08]  /*01c0*/  MUFU.SQRT R10, R0 ;  /* 0x00000000000a7308 */ /* 0x000e300000002000 */
[----:B------:R-:W1:Y:S01]  /*01d0*/  MUFU.SQRT R27, R7 ;  /* 0x00000007001b7308 */ /* 0x000e620000002000 */
[----:B0-----:R-:W-:-:S07]  /*01e0*/  FSETP.GT.AND P4, PT, R10, 8.50705917302346158658e+37, PT ;  /* 0x7e8000000a00780b */ /* 0x001fce0003f84000 */
[----:B------:R-:W0:Y:S01]  /*01f0*/  MUFU.SQRT R22, R6 ;  /* 0x0000000600167308 */ /* 0x000e220000002000 */
[----:B------:R-:W-:Y:S02]  /*0200*/  FSETP.GEU.AND P5, PT, R10, 1.175494350822287508e-38, PT ;  /* 0x008000000a00780b */ /* 0x000fe40003fae000 */
[----:B------:R-:W-:-:S05]  /*0210*/  FSEL R5, R23, 1, P4 ;  /* 0x3f80000017057808 */ /* 0x000fca0002000000 */
[----:B------:R-:W2:Y:S01]  /*0220*/  MUFU.SQRT R2, R2 ;  /* 0x0000000200027308 */ /* 0x000ea20000002000 */
[----:B------:R-:W-:Y:S01]  /*0230*/  @P4 FMUL R10, R10, 0.25 ;  /* 0x3e8000000a0a4820 */ /* 0x000fe20000400000 */
[----:B-1----:R-:W-:-:S04]  /*0240*/  FSETP.GT.AND P4, PT, R27, 8.50705917302346158658e+37, PT ;  /* 0x7e8000001b00780b */ /* 0x002fc80003f84000 */
[----:B------:R-:W-:Y:S01]  /*0250*/  @!P5 FMUL R5, R5, 16777216 ;  /* 0x4b8000000505d820 */ /* 0x000fe20000400000 */
[----:B0-----:R-:W-:Y:S01]  /*0260*/  FSETP.GT.AND P1, PT, R22, 8.50705917302346158658e+37, PT ;  /* 0x7e8000001600780b */ /* 0x001fe20003f24000 */
[----:B------:R-:W-:Y:S01]  /*0270*/  @!P5 FMUL R10, R10, 16777216 ;  /* 0x4b8000000a0ad820 */ /* 0x000fe20000400000 */
[C---:B------:R-:W-:Y:S02]  /*0280*/  FSETP.GEU.AND P5, PT, R27.reuse, 1.175494350822287508e-38, PT ;  /* 0x008000001b00780b */ /* 0x040fe40003fae000 */
[----:B------:R-:W-:Y:S01]  /*0290*/  FSETP.GEU.AND P0, PT, R22, 1.175494350822287508e-38, PT ;  /* 0x008000001600780b */ /* 0x000fe20003f0e000 */
[----:B------:R0:W1:Y:S01]  /*02a0*/  MUFU.RCP R0, R10 ;  /* 0x0000000a00007308 */ /* 0x0000620000001000 */
[C---:B--2---:R-:W-:Y:S02]  /*02b0*/  FSETP.GT.AND P3, PT, R2.reuse, 8.50705917302346158658e+37, PT ;  /* 0x7e8000000200780b */ /* 0x044fe40003f64000 */
[----:B------:R-:W-:Y:S01]  /*02c0*/  FSETP.GEU.AND P2, PT, R2, 1.175494350822287508e-38, PT ;  /* 0x008000000200780b */ /* 0x000fe20003f4e000 */
[----:B------:R-:W-:Y:S01]  /*02d0*/  @P4 FMUL R27, R27, 0.25 ;  /* 0x3e8000001b1b4820 */ /* 0x000fe20000400000 */
[----:B------:R-:W-:-:S03]  /*02e0*/  FSEL R30, R23, 1, P1 ;  /* 0x3f800000171e7808 */ /* 0x000fc60000800000 */
[----:B------:R-:W-:Y:S01]  /*02f0*/  @P1 FMUL R22, R22, 0.25 ;  /* 0x3e80000016161820 */ /* 0x000fe20000400000 */
[----:B0-----:R-:W2:Y:S01]  /*0300*/  LDG.E.128 R8, desc[UR4][R8.64+0x800] ;  /* 0x0008000408087981 */ /* 0x001ea2000c1e1d00 */
[----:B------:R-:W-:-:S04]  /*0310*/  @!P5 FMUL R27, R27, 16777216 ;  /* 0x4b8000001b1bd820 */ /* 0x000fc80000400000 */
[----:B------:R-:W0:Y:S01]  /*0320*/  MUFU.RCP R24, R27 ;  /* 0x0000001b00187308 */ /* 0x000e220000001000 */
[C---:B------:R-:W-:Y:S01]  /*0330*/  FSEL R31, R23.reuse, 1, P3 ;  /* 0x3f800000171f7808 */ /* 0x040fe20001800000 */
[----:B-1----:R-:W-:Y:S01]  /*0340*/  FMUL R0, R0, R5 ;  /* 0x0000000500007220 */ /* 0x002fe20000400000 */
[----:B------:R-:W-:Y:S01]  /*0350*/  FSEL R23, R23, 1, P4 ;  /* 0x3f80000017177808 */ /* 0x000fe20002000000 */
[----:B------:R-:W-:Y:S01]  /*0360*/  @!P0 FMUL R22, R22, 16777216 ;  /* 0x4b80000016168820 */ /* 0x000fe20000400000 */
[----:B------:R-:W2:Y:S01]  /*0370*/  LDG.E.128 R4, desc[UR4][R20.64+0x800] ;  /* 0x0008000414047981 */ /* 0x000ea2000c1e1d00 */
[----:B------:R-:W-:Y:S02]  /*0380*/  @P3 FMUL R2, R2, 0.25 ;  /* 0x3e80000002023820 */ /* 0x000fe40000400000 */
[----:B------:R-:W-:Y:S01]  /*0390*/  @!P5 FMUL R23, R23, 16777216 ;  /* 0x4b8000001717d820 */ /* 0x000fe20000400000 */
[----:B------:R1:W4:Y:S01]  /*03a0*/  MUFU.RCP R25, R22 ;  /* 0x0000001600197308 */ /* 0x0003220000001000 */
[----:B------:R-:W-:-:S02]  /*03b0*/  @!P2 FMUL R2, R2, 16777216 ;  /* 0x4b8000000202a820 */ /* 0x000fc40000400000 */
[----:B0-----:R-:W-:-:S05]  /*03c0*/  FMUL R24, R24, R23 ;  /* 0x0000001718187220 */ /* 0x001fca0000400000 */
[----:B------:R-:W0:Y:S01]  /*03d0*/  MUFU.RCP R2, R2 ;  /* 0x0000000200027308 */ /* 0x000e220000001000 */
[----:B-1----:R-:W5:Y:S01]  /*03e0*/  LDG.E.128 R20, desc[UR4][R28.64+0x800] ;  /* 0x000800041c147981 */ /* 0x002f62000c1e1d00 */
[----:B------:R-:W-:Y:S01]  /*03f0*/  @!P2 FMUL R31, R31, 16777216 ;  /* 0x4b8000001f1fa820 */ /* 0x000fe20000400000 */
[----:B------:R-:W-:-:S04]  /*0400*/  @!P0 FMUL R30, R30, 16777216 ;  /* 0x4b8000001e1e8820 */ /* 0x000fc80000400000 */
[----:B----4-:R-:W-:Y:S01]  /*0410*/  FMUL R25, R25, R30 ;  /* 0x0000001e19197220 */ /* 0x010fe20000400000 */
[----:B0-----:R-:W-:Y:S02]  /*0420*/  FMUL R2, R2, R31 ;  /* 0x0000001f02027220 */ /* 0x001fe40000400000 */
[----:B------:R-:W0:Y:S01]  /*0430*/  LDC.64 R30, c[0x0][0x218] ;  /* 0x00008600ff1e7b82 */ /* 0x000e220000000a00 */
[----:B---3--:R-:W-:Y:S01]  /*0440*/  FADD R16, R16, R12 ;  /* 0x0000000c10107221 */ /* 0x008fe20000000000 */
[----:B------:R-:W-:Y:S01]  /*0450*/  FADD R17, R17, R13 ;  /* 0x0000000d11117221 */ /* 0x000fe20000000000 */
[----:B------:R-:W-:Y:S01]  /*0460*/  FADD R18, R18, R14 ;  /* 0x0000000e12127221 */ /* 0x000fe20000000000 */
[----:B------:R-:W-:Y:S02]  /*0470*/  FADD R19, R19, R15 ;  /* 0x0000000f13137221 */ /* 0x000fe40000000000 */
[----:B------:R1:W3:Y:S01]  /*0480*/  LDG.E.128 R12, desc[UR4][R28.64] ;  /* 0x000000041c0c7981 */ /* 0x0002e2000c1e1d00 */
[----:B--2---:R-:W-:Y:S01]  /*0490*/  FADD R4, R8, R4 ;  /* 0x0000000408047221 */ /* 0x004fe20000000000 */
[----:B------:R-:W-:Y:S01]  /*04a0*/  FADD R10, R10, R6 ;  /* 0x000000060a0a7221 */ /* 0x000fe20000000000 */
[----:B------:R-:W-:Y:S01]  /*04b0*/  FADD R8, R11, R7 ;  /* 0x000000070b087221 */ /* 0x000fe20000000000 */
[----:B0-----:R-:W-:-:S04]  /*04c0*/  IMAD.WIDE R6, R3, 0x4, R30 ;  /* 0x0000000403067825 */ /* 0x001fc800078e021e */
[----:B------:R-:W-:Y:S01]  /*04d0*/  FADD R30, R9, R5 ;  /* 0x00000005091e7221 */ /* 0x000fe20000000000 */
[----:B-----5:R-:W-:Y:S01]  /*04e0*/  FADD R23, R23, R8 ;  /* 0x0000000817177221 */ /* 0x020fe20000000000 */
[----:B------:R-:W-:Y:S02]  /*04f0*/  FADD R22, R22, R10 ;  /* 0x0000000a16167221 */ /* 0x000fe40000000000 */
[----:B------:R-:W2:Y:S01]  /*0500*/  LDG.E.128 R8, desc[UR4][R6.64] ;  /* 0x0000000406087981 */ /* 0x000ea2000c1e1d00 */
[----:B------:R-:W-:Y:S01]  /*0510*/  FADD R27, R21, R30 ;  /* 0x0000001e151b7221 */ /* 0x000fe20000000000 */
[----:B-1----:R-:W-:Y:S02]  /*0520*/  FADD R29, R20, R4 ;  /* 0x00000004141d7221 */ /* 0x002fe40000000000 */
[----:B------:R-:W0:Y:S01]  /*0530*/  LDC.64 R20, c[0x0][0x210] ;  /* 0x00008400ff147b82 */ /* 0x000e220000000a00 */
[----:B------:R-:W4:Y:S01]  /*0540*/  LDG.E.128 R4, desc[UR4][R6.64+0x800] ;  /* 0x0008000406047981 */ /* 0x000f22000c1e1d00 */
[----:B---3--:R-:W-:Y:S01]  /*0550*/  FADD R15, R15, R19 ;  /* 0x000000130f0f7221 */ /* 0x008fe20000000000 */
[----:B------:R-:W-:Y:S01]  /*0560*/  FADD R19, R12, R16 ;  /* 0x000000100c137221 */ /* 0x000fe20000000000 */
[----:B------:R-:W-:Y:S01]  /*0570*/  FADD R12, R13, R17 ;  /* 0x000000110d0c7221 */ /* 0x000fe20000000000 */
[----:B------:R-:W-:Y:S01]  /*0580*/  FADD R13, R14, R18 ;  /* 0x000000120e0d7221 */ /* 0x000fe20000000000 */
[----:B0-----:R-:W-:-:S04]  /*0590*/  IMAD.WIDE R16, R3, 0x4, R20 ;  /* 0x0000000403107825 */ /* 0x001fc800078e0214 */
[----:B--2---:R-:W-:Y:S01]  /*05a0*/  FADD R20, R8, R19 ;  /* 0x0000001308147221 */ /* 0x004fe20000000000 */
[----:B------:R-:W-:Y:S01]  /*05b0*/  FADD R21, R9, R12 ;  /* 0x0000000c09157221 */ /* 0x000fe20000000000 */
[----:B------:R-:W-:Y:S01]  /*05c0*/  FADD R28, R10, R13 ;  /* 0x0000000d0a1c7221 */ /* 0x000fe20000000000 */
[----:B------:R-:W-:Y:S01]  /*05d0*/  FADD R30, R11, R15 ;  /* 0x0000000f0b1e7221 */ /* 0x000fe20000000000 */
[----:B------:R-:W0:Y:S01]  /*05e0*/  LDC.64 R12, c[0x0][0x238] ;  /* 0x00008e00ff0c7b82 */ /* 0x000e220000000a00 */
[----:B------:R-:W2:Y:S04]  /*05f0*/  LDG.E.128 R8, desc[UR4][R16.64+0x800] ;  /* 0x0008000410087981 */ /* 0x000ea8000c1e1d00 */
[----:B------:R-:W3:Y:S01]  /*0600*/  LDG.E.128 R16, desc[UR4][R16.64] ;  /* 0x0000000410107981 */ /* 0x000ee2000c1e1d00 */
[----:B0-----:R-:W-:-:S06]  /*0610*/  IMAD.WIDE R12, R26, 0x4, R12 ;  /* 0x000000041a0c7825 */ /* 0x001fcc00078e020c */
[----:B------:R-:W5:Y:S01]  /*0620*/  LDG.E.EL.128 R12, desc[UR4][R12.64] ;  /* 0x000000040c0c7981 */ /* 0x000f62000c2e1d00 */
[----:B----4-:R-:W-:Y:S01]  /*0630*/  FADD R6, R6, R22 ;  /* 0x0000001606067221 */ /* 0x010fe20000000000 */
[----:B------:R-:W-:Y:S01]  /*0640*/  FADD R4, R4, R29 ;  /* 0x0000001d04047221 */ /* 0x000fe20000000000 */
[----:B------:R-:W-:Y:S01]  /*0650*/  FADD R5, R5, R27 ;  /* 0x0000001b05057221 */ /* 0x000fe20000000000 */
[----:B------:R-:W-:-:S04]  /*0660*/  FADD R22, R7, R23 ;  /* 0x0000001707167221 */ /* 0x000fc80000000000 */
[----:B--2---:R-:W-:Y:S01]  /*0670*/  FADD R23, R11, R22 ;  /* 0x000000160b177221 */ /* 0x004fe20000000000 */
[----:B------:R-:W-:Y:S01]  /*0680*/  FADD R22, R9, R5 ;  /* 0x0000000509167221 */ /* 0x000fe20000000000 */
[----:B------:R-:W-:Y:S02]  /*0690*/  FADD R27, R8, R4 ;  /* 0x00000004081b7221 */ /* 0x000fe40000000000 */
[----:B------:R-:W0:Y:S08]  /*06a0*/  LDC.64 R8, c[0x0][0x248] ;  /* 0x00009200ff087b82 */ /* 0x000e300000000a00 */
[----:B------:R-:W1:Y:S01]  /*06b0*/  LDC.64 R4, c[0x0][0x250] ;  /* 0x00009400ff047b82 */ /* 0x000e620000000a00 */
[----:B------:R-:W-:Y:S01]  /*06c0*/  FADD R6, R10, R6 ;  /* 0x000000060a067221 */ /* 0x000fe20000000000 */
[----:B---3--:R-:W-:Y:S01]  /*06d0*/  FADD R18, R18, R28 ;  /* 0x0000001c12127221 */ /* 0x008fe20000000000 */
[----:B0-----:R-:W-:-:S04]  /*06e0*/  IMAD.WIDE R8, R26, 0x4, R8 ;  /* 0x000000041a087825 */ /* 0x001fc800078e0208 */
[C---:B-----5:R-:W-:Y:S01]  /*06f0*/  FADD R18, -R14.reuse, R18 ;  /* 0x000000120e127221 */ /* 0x060fe20000000100 */
[----:B------:R-:W-:Y:S01]  /*0700*/  FADD R14, -R14, R6 ;  /* 0x000000060e0e7221 */ /* 0x000fe20000000100 */
[----:B------:R-:W2:Y:S01]  /*0710*/  LDG.E.EL.128 R8, desc[UR4][R8.64] ;  /* 0x0000000408087981 */ /* 0x000ea2000c2e1d00 */
[----:B-1----:R-:W-:-:S06]  /*0720*/  IMAD.WIDE R4, R26, 0x4, R4 ;  /* 0x000000041a047825 */ /* 0x002fcc00078e0204 */
[----:B------:R-:W2:Y:S01]  /*0730*/  LDG.E.EL.128 R4, desc[UR4][R4.64] ;  /* 0x0000000404047981 */ /* 0x000ea2000c2e1d00 */
[C---:B------:R-:W-:Y:S01]  /*0740*/  FMUL R29, R25.reuse, R18 ;  /* 0x00000012191d7220 */ /* 0x040fe20000400000 */
[----:B------:R-:W-:Y:S01]  /*0750*/  FMUL R25, R25, R14 ;  /* 0x0000000e19197220 */ /* 0x000fe20000400000 */
[----:B------:R-:W-:Y:S01]  /*0760*/  FADD R16, R16, R20 ;  /* 0x0000001410107221 */ /* 0x000fe20000000000 */
[----:B------:R-:W-:-:S04]  /*0770*/  FADD R19, R19, R30 ;  /* 0x0000001e13137221 */ /* 0x000fc80000000000 */
[C---:B------:R-:W-:Y:S01]  /*0780*/  FADD R19, -R15.reuse, R19 ;  /* 0x000000130f137221 */ /* 0x040fe20000000100 */
[----:B------:R-:W-:-:S03]  /*0790*/  FADD R15, -R15, R23 ;  /* 0x000000170f0f7221 */ /* 0x000fc60000000100 */
[C---:B------:R-:W-:Y:S01]  /*07a0*/  FMUL R26, R24.reuse, R19 ;  /* 0x00000013181a7220 */ /* 0x040fe20000400000 */
[----:B------:R-:W-:Y:S01]  /*07b0*/  FMUL R24, R24, R15 ;  /* 0x0000000f18187220 */ /* 0x000fe20000400000 */
[C---:B------:R-:W-:Y:S01]  /*07c0*/  FADD R16, -R12.reuse, R16 ;  /* 0x000000100c107221 */ /* 0x040fe20000000100 */
[----:B------:R-:W-:Y:S01]  /*07d0*/  FADD R12, -R12, R27 ;  /* 0x0000001b0c0c7221 */ /* 0x000fe20000000100 */
[C-C-:B--2---:R-:W-:Y:S01]  /*07e0*/  FFMA R20, R10.reuse, R29, R6.reuse ;  /* 0x0000001d0a147223 */ /* 0x144fe20000000006 */
[----:B------:R-:W-:Y:S01]  /*07f0*/  FFMA R6, R10, R25, R6 ;  /* 0x000000190a067223 */ /* 0x000fe20000000006 */
[----:B------:R-:W-:Y:S01]  /*0800*/  FADD R10, R17, R21 ;  /* 0x00000015110a7221 */ /* 0x000fe20000000000 */
[----:B------:R-:W0:Y:S03]  /*0810*/  LDC.64 R28, c[0x0][0x258] ;  /* 0x00009600ff1c7b82 */ /* 0x000e260000000a00 */
[C---:B------:R-:W-:Y:S01]  /*0820*/  FADD R17, -R13.reuse, R10 ;  /* 0x0000000a0d117221 */ /* 0x040fe20000000100 */
[----:B------:R-:W-:-:S04]  /*0830*/  FADD R13, -R13, R22 ;  /* 0x000000160d0d7221 */ /* 0x000fc80000000100 */
[----:B------:R-:W1:Y:S01]  /*0840*/  LDC.64 R22, c[0x0][0x260] ;  /* 0x00009800ff167b82 */ /* 0x000e620000000a00 */
[C-C-:B------:R-:W-:Y:S01]  /*0850*/  FFMA R10, R11.reuse, R26, R7.reuse ;  /* 0x0000001a0b0a7223 */ /* 0x140fe20000000007 */
[----:B------:R-:W-:Y:S01]  /*0860*/  FFMA R7, R11, R24, R7 ;  /* 0x000000180b077223 */ /* 0x000fe20000000007 */
[C---:B------:R-:W-:Y:S01]  /*0870*/  FMUL R24, R2.reuse, R17 ;  /* 0x0000001102187220 */ /* 0x040fe20000400000 */
[----:B------:R-:W-:Y:S01]  /*0880*/  FMUL R2, R2, R13 ;  /* 0x0000000d02027220 */ /* 0x000fe20000400000 */
[C---:B------:R-:W-:Y:S01]  /*0890*/  FMUL R21, R0.reuse, R16 ;  /* 0x0000001000157220 */ /* 0x040fe20000400000 */
[----:B------:R-:W-:Y:S01]  /*08a0*/  FMUL R11, R0, R12 ;  /* 0x0000000c000b7220 */ /* 0x000fe20000400000 */
[C-C-:B------:R-:W-:Y:S01]  /*08b0*/  FFMA R0, R9.reuse, R24, R5.reuse ;  /* 0x0000001809007223 */ /* 0x140fe20000000005 */
[----:B------:R-:W-:Y:S01]  /*08c0*/  FFMA R5, R9, R2, R5 ;  /* 0x0000000209057223 */ /* 0x000fe20000000005 */
[C-C-:B------:R-:W-:Y:S01]  /*08d0*/  FFMA R2, R8.reuse, R21, R4.reuse ;  /* 0x0000001508027223 */ /* 0x140fe20000000004 */
[----:B------:R-:W-:Y:S01]  /*08e0*/  FFMA R4, R8, R11, R4 ;  /* 0x0000000b08047223 */ /* 0x000fe20000000004 */
[----:B------:R-:W-:-:S02]  /*08f0*/  FSETP.GEU.AND P6, PT, R7, RZ, PT ;  /* 0x000000ff0700720b */ /* 0x000fc40003fce000 */
[----:B------:R-:W-:Y:S02]  /*0900*/  FSETP.GEU.AND P3, PT, R10, RZ, PT ;  /* 0x000000ff0a00720b */ /* 0x000fe40003f6e000 */
[----:B------:R-:W-:Y:S02]  /*0910*/  SEL R7, R7, RZ, P6 ;  /* 0x000000ff07077207 */ /* 0x000fe40003000000 */
[----:B------:R-:W-:Y:S02]  /*0920*/  FSETP.GEU.AND P5, PT, R6, RZ, PT ;  /* 0x000000ff0600720b */ /* 0x000fe40003fae000 */
[----:B------:R-:W-:Y:S02]  /*0930*/  FSETP.GEU.AND P4, PT, R5, RZ, PT ;  /* 0x000000ff0500720b */ /* 0x000fe40003f8e000 */
[----:B------:R-:W-:Y:S02]  /*0940*/  FSETP.GEU.AND P0, PT, R4, RZ, PT ;  /* 0x000000ff0400720b */ /* 0x000fe40003f0e000 */
[----:B------:R-:W-:-:S02]  /*0950*/  FSETP.GEU.AND P2, PT, R20, RZ, PT ;  /* 0x000000ff1400720b */ /* 0x000fc40003f4e000 */
[----:B------:R-:W-:Y:S02]  /*0960*/  FSETP.GEU.AND P1, PT, R0, RZ, PT ;  /* 0x000000ff0000720b */ /* 0x000fe40003f2e000 */
[----:B------:R-:W-:Y:S01]  /*0970*/  FSETP.GEU.AND P6, PT, R2, RZ, PT ;  /* 0x000000ff0200720b */ /* 0x000fe20003fce000 */
[C---:B0-----:R-:W-:Y:S01]  /*0980*/  IMAD.WIDE R28, R3.reuse, 0x4, R28 ;  /* 0x00000004031c7825 */ /* 0x041fe200078e021c */
[----:B------:R-:W-:Y:S02]  /*0990*/  SEL R11, R10, RZ, P3 ;  /* 0x000000ff0a0b7207 */ /* 0x000fe40001800000 */
[----:B------:R-:W-:Y:S01]  /*09a0*/  SEL R6, R6, RZ, P5 ;  /* 0x000000ff06067207 */ /* 0x000fe20002800000 */
[----:B-1----:R-:W-:Y:S01]  /*09b0*/  IMAD.WIDE R22, R3, 0x4, R22 ;  /* 0x0000000403167825 */ /* 0x002fe200078e0216 */
[----:B------:R-:W-:Y:S02]  /*09c0*/  SEL R5, R5, RZ, P4 ;  /* 0x000000ff05057207 */ /* 0x000fe40002000000 */
[----:B------:R-:W-:-:S02]  /*09d0*/  SEL R10, R20, RZ, P2 ;  /* 0x000000ff140a7207 */ /* 0x000fc40001000000 */
[----:B------:R-:W-:Y:S02]  /*09e0*/  SEL R9, R0, RZ, P1 ;  /* 0x000000ff00097207 */ /* 0x000fe40000800000 */
[----:B------:R-:W-:Y:S02]  /*09f0*/  SEL R8, R2, RZ, P6 ;  /* 0x000000ff02087207 */ /* 0x000fe40003000000 */
[----:B------:R-:W-:-:S03]  /*0a00*/  SEL R4, R4, RZ, P0 ;  /* 0x000000ff04047207 */ /* 0x000fc60000000000 */
[----:B------:R-:W-:Y:S04]  /*0a10*/  STG.E.128 desc[UR4][R28.64], R8 ;  /* 0x000000081c007986 */ /* 0x000fe8000c101d04 */
[----:B------:R-:W-:Y:S04]  /*0a20*/  STG.E.128 desc[UR4][R28.64+0x800], R4 ;  /* 0x000800041c007986 */ /* 0x000fe8000c101d04 */
[----:B------:R-:W-:Y:S04]  /*0a30*/  STG.E.128 desc[UR4][R22.64], R16 ;  /* 0x0000001016007986 */ /* 0x000fe8000c101d04 */
[----:B------:R-:W-:Y:S01]  /*0a40*/  STG.E.128 desc[UR4][R22.64+0x800], R12 ;  /* 0x0008000c16007986 */ /* 0x000fe2000c101d04 */
[----:B------:R-:W-:Y:S05]  /*0a50*/  EXIT ;  /* 0x000000000000794d */ /* 0x000fea0003800000 */
.L_x_0:
[----:B------:R-:W-:-:S00]  /*0a60*/  BRA `(.L_x_0) ;  /* 0xfffffffc00fc7947 */ /* 0x000fc0000383ffff */
[----:B------:R-:W-:-:S00]  /*0a70*/  NOP ;  /* 0x0000000000007918 */ /* 0x000fc00000000000 */
        /* <DEDUP_REMOVED lines=8> */
.L_x_1:


//--------------------- .nv.global.init           --------------------------
	.section	.nv.global.init,"aw",@progbits
.nv.global.init:
	.type		_$_str,@object
	.size		_$_str,(_$_str_$_2 - _$_str)
_$_str:
        /*0000*/ 	.byte	0x5f, 0x5f, 0x43, 0x55, 0x44, 0x41, 0x5f, 0x46, 0x54, 0x5a, 0x00
	.type		_$_str_$_2,@object
	.size		_$_str_$_2,(.L_1 - _$_str_$_2)
_$_str_$_2:
        /*000b*/ 	.byte	0x5f, 0x5f, 0x43, 0x55, 0x44, 0x41, 0x5f, 0x50, 0x52, 0x45, 0x43, 0x5f, 0x53, 0x51, 0x52, 0x54
        /*001b*/ 	.byte	0x00
.L_1:


//--------------------- .nv.constant0.triton_poi_fused__native_batch_norm_legit_no_training_add_native_batch_norm_backward_relu_33 --------------------------
	.section	.nv.constant0.triton_poi_fused__native_batch_norm_legit_no_training_add_native_batch_norm_backward_relu_33,"a",@progbits
	.sectionflags	@""
	.align	4
.nv.constant0.triton_poi_fused__native_batch_norm_legit_no_training_add_native_batch_norm_backward_relu_33:
	.zero		620
